//
// Generated by NVIDIA NVVM Compiler
//
// Compiler Build ID: CL-36424714
// Cuda compilation tools, release 13.0, V13.0.88
// Based on NVVM 20.0.0
//

.version 9.0
.target sm_100
.address_size 64

	// .globl	stdp_update_layer

.visible .entry stdp_update_layer(
	.param .u64 .ptr .align 1 stdp_update_layer_param_0,
	.param .u64 .ptr .align 1 stdp_update_layer_param_1,
	.param .u64 .ptr .align 1 stdp_update_layer_param_2,
	.param .u64 .ptr .align 1 stdp_update_layer_param_3,
	.param .u64 .ptr .align 1 stdp_update_layer_param_4,
	.param .f32 stdp_update_layer_param_5,
	.param .f32 stdp_update_layer_param_6,
	.param .f32 stdp_update_layer_param_7,
	.param .f32 stdp_update_layer_param_8,
	.param .f32 stdp_update_layer_param_9,
	.param .u32 stdp_update_layer_param_10,
	.param .u32 stdp_update_layer_param_11
)
{
	.reg .pred 	%p<6>;
	.reg .b32 	%r<11>;
	.reg .b32 	%f<19>;
	.reg .b64 	%rd<24>;

	ld.param.u64 	%rd2, [stdp_update_layer_param_1];
	ld.param.u64 	%rd3, [stdp_update_layer_param_2];
	ld.param.u64 	%rd4, [stdp_update_layer_param_3];
	ld.param.u64 	%rd5, [stdp_update_layer_param_4];
	ld.param.f32 	%f1, [stdp_update_layer_param_5];
	ld.param.f32 	%f2, [stdp_update_layer_param_6];
	ld.param.f32 	%f3, [stdp_update_layer_param_7];
	ld.param.f32 	%f4, [stdp_update_layer_param_8];
	ld.param.f32 	%f5, [stdp_update_layer_param_9];
	ld.param.u32 	%r4, [stdp_update_layer_param_10];
	ld.param.u32 	%r3, [stdp_update_layer_param_11];
	mov.u32 	%r5, %ctaid.y;
	mov.u32 	%r6, %ntid.y;
	mov.u32 	%r7, %tid.y;
	mad.lo.s32 	%r1, %r5, %r6, %r7;
	mov.u32 	%r8, %ctaid.x;
	mov.u32 	%r9, %ntid.x;
	mov.u32 	%r10, %tid.x;
	mad.lo.s32 	%r2, %r8, %r9, %r10;
	setp.ge.s32 	%p1, %r1, %r4;
	setp.ge.s32 	%p2, %r2, %r3;
	or.pred  	%p3, %p1, %p2;
	@%p3 bra 	$L__BB0_2;
	ld.param.u64 	%rd23, [stdp_update_layer_param_0];
	cvta.to.global.u64 	%rd6, %rd5;
	cvta.to.global.u64 	%rd7, %rd4;
	cvta.to.global.u64 	%rd8, %rd2;
	cvta.to.global.u64 	%rd9, %rd3;
	cvta.to.global.u64 	%rd10, %rd23;
	cvt.u64.u32 	%rd11, %r1;
	cvt.s64.s32 	%rd12, %r3;
	cvt.s64.s32 	%rd13, %r2;
	mad.lo.s64 	%rd14, %rd12, %rd11, %rd13;
	mul.wide.u32 	%rd15, %r1, 4;
	add.s64 	%rd16, %rd6, %rd15;
	ld.global.f32 	%f6, [%rd16];
	mul.wide.s32 	%rd17, %r2, 4;
	add.s64 	%rd18, %rd7, %rd17;
	ld.global.f32 	%f7, [%rd18];
	shl.b64 	%rd19, %rd14, 2;
	add.s64 	%rd20, %rd8, %rd19;
	ld.global.f32 	%f8, [%rd20];
	mul.f32 	%f9, %f1, %f8;
	mul.f32 	%f10, %f6, %f9;
	add.s64 	%rd21, %rd9, %rd19;
	ld.global.f32 	%f11, [%rd21];
	mul.f32 	%f12, %f2, %f11;
	mul.f32 	%f13, %f7, %f12;
	sub.f32 	%f14, %f10, %f13;
	add.s64 	%rd22, %rd10, %rd19;
	ld.global.f32 	%f15, [%rd22];
	fma.rn.f32 	%f16, %f5, %f14, %f15;
	setp.lt.f32 	%p4, %f16, %f3;
	setp.gt.f32 	%p5, %f16, %f4;
	selp.f32 	%f17, %f4, %f16, %p5;
	selp.f32 	%f18, %f3, %f17, %p4;
	st.global.f32 	[%rd22], %f18;
$L__BB0_2:
	ret;

}
	// .globl	propagate_branch_layer
.visible .entry propagate_branch_layer(
	.param .u64 .ptr .align 1 propagate_branch_layer_param_0,
	.param .f32 propagate_branch_layer_param_1,
	.param .f32 propagate_branch_layer_param_2,
	.param .u64 .ptr .align 1 propagate_branch_layer_param_3,
	.param .u64 .ptr .align 1 propagate_branch_layer_param_4,
	.param .u32 propagate_branch_layer_param_5,
	.param .u32 propagate_branch_layer_param_6
)
{
	.reg .pred 	%p<6>;
	.reg .b32 	%r<12>;
	.reg .b32 	%f<9>;
	.reg .b64 	%rd<19>;

	ld.param.u64 	%rd4, [propagate_branch_layer_param_0];
	ld.param.f32 	%f2, [propagate_branch_layer_param_1];
	ld.param.f32 	%f3, [propagate_branch_layer_param_2];
	ld.param.u64 	%rd5, [propagate_branch_layer_param_3];
	ld.param.u64 	%rd6, [propagate_branch_layer_param_4];
	ld.param.u32 	%r4, [propagate_branch_layer_param_5];
	ld.param.u32 	%r3, [propagate_branch_layer_param_6];
	cvta.to.global.u64 	%rd1, %rd6;
	mov.u32 	%r5, %ctaid.y;
	mov.u32 	%r6, %ntid.y;
	mov.u32 	%r7, %tid.y;
	mad.lo.s32 	%r1, %r5, %r6, %r7;
	mov.u32 	%r8, %ctaid.x;
	mov.u32 	%r9, %ntid.x;
	mov.u32 	%r10, %tid.x;
	mad.lo.s32 	%r2, %r8, %r9, %r10;
	setp.ge.s32 	%p1, %r1, %r4;
	setp.ge.s32 	%p2, %r2, %r3;
	or.pred  	%p3, %p1, %p2;
	@%p3 bra 	$L__BB1_5;
	cvt.u64.u32 	%rd2, %r1;
	cvt.s64.s32 	%rd7, %r3;
	cvt.s64.s32 	%rd8, %r2;
	mad.lo.s64 	%rd3, %rd7, %rd2, %rd8;
	setp.lt.s32 	%p4, %r3, 1;
	@%p4 bra 	$L__BB1_5;
	cvta.to.global.u64 	%rd9, %rd4;
	shl.b64 	%rd10, %rd2, 2;
	add.s64 	%rd11, %rd9, %rd10;
	ld.global.f32 	%f4, [%rd11];
	mul.f32 	%f5, %f2, %f4;
	cvt.rn.f32.u32 	%f6, %r3;
	div.rn.f32 	%f1, %f5, %f6;
	cvta.to.global.u64 	%rd12, %rd5;
	shl.b64 	%rd13, %rd3, 2;
	add.s64 	%rd14, %rd12, %rd13;
	ld.global.f32 	%f7, [%rd14];
	mul.f32 	%f8, %f7, %f1;
	setp.ltu.f32 	%p5, %f8, %f3;
	@%p5 bra 	$L__BB1_4;
	add.s64 	%rd16, %rd1, %rd13;
	st.global.f32 	[%rd16], %f1;
	bra.uni 	$L__BB1_5;
$L__BB1_4:
	add.s64 	%rd18, %rd1, %rd13;
	mov.b32 	%r11, 0;
	st.global.u32 	[%rd18], %r11;
$L__BB1_5:
	ret;

}
	// .globl	bcm_ltp_layer
.visible .entry bcm_ltp_layer(
	.param .u64 .ptr .align 1 bcm_ltp_layer_param_0,
	.param .u64 .ptr .align 1 bcm_ltp_layer_param_1,
	.param .u64 .ptr .align 1 bcm_ltp_layer_param_2,
	.param .f32 bcm_ltp_layer_param_3,
	.param .f32 bcm_ltp_layer_param_4,
	.param .f32 bcm_ltp_layer_param_5,
	.param .f32 bcm_ltp_layer_param_6,
	.param .f32 bcm_ltp_layer_param_7,
	.param .u32 bcm_ltp_layer_param_8,
	.param .u32 bcm_ltp_layer_param_9
)
{
	.reg .pred 	%p<6>;
	.reg .b32 	%r<11>;
	.reg .b32 	%f<19>;
	.reg .b64 	%rd<15>;

	ld.param.u64 	%rd1, [bcm_ltp_layer_param_0];
	ld.param.u64 	%rd2, [bcm_ltp_layer_param_1];
	ld.param.u64 	%rd3, [bcm_ltp_layer_param_2];
	ld.param.f32 	%f1, [bcm_ltp_layer_param_3];
	ld.param.f32 	%f2, [bcm_ltp_layer_param_4];
	ld.param.f32 	%f3, [bcm_ltp_layer_param_5];
	ld.param.f32 	%f4, [bcm_ltp_layer_param_6];
	ld.param.f32 	%f5, [bcm_ltp_layer_param_7];
	ld.param.u32 	%r4, [bcm_ltp_layer_param_8];
	ld.param.u32 	%r3, [bcm_ltp_layer_param_9];
	mov.u32 	%r5, %ctaid.y;
	mov.u32 	%r6, %ntid.y;
	mov.u32 	%r7, %tid.y;
	mad.lo.s32 	%r1, %r5, %r6, %r7;
	mov.u32 	%r8, %ctaid.x;
	mov.u32 	%r9, %ntid.x;
	mov.u32 	%r10, %tid.x;
	mad.lo.s32 	%r2, %r8, %r9, %r10;
	setp.ge.s32 	%p1, %r1, %r4;
	setp.ge.s32 	%p2, %r2, %r3;
	or.pred  	%p3, %p1, %p2;
	@%p3 bra 	$L__BB2_2;
	cvta.to.global.u64 	%rd4, %rd3;
	cvta.to.global.u64 	%rd5, %rd1;
	cvta.to.global.u64 	%rd6, %rd2;
	cvt.u64.u32 	%rd7, %r1;
	cvt.s64.s32 	%rd8, %r3;
	cvt.s64.s32 	%rd9, %r2;
	mad.lo.s64 	%rd10, %rd8, %rd7, %rd9;
	shl.b64 	%rd11, %rd10, 2;
	add.s64 	%rd12, %rd4, %rd11;
	ld.global.f32 	%f6, [%rd12];
	add.s64 	%rd13, %rd5, %rd11;
	ld.global.f32 	%f7, [%rd13];
	mul.f32 	%f8, %f1, %f5;
	mul.f32 	%f9, %f6, %f6;
	sub.f32 	%f10, %f9, %f7;
	fma.rn.f32 	%f11, %f8, %f10, %f7;
	st.global.f32 	[%rd13], %f11;
	mul.f32 	%f12, %f2, %f6;
	sub.f32 	%f13, %f6, %f11;
	mul.f32 	%f14, %f12, %f13;
	add.s64 	%rd14, %rd6, %rd11;
	ld.global.f32 	%f15, [%rd14];
	fma.rn.f32 	%f16, %f5, %f14, %f15;
	setp.lt.f32 	%p4, %f16, %f3;
	setp.gt.f32 	%p5, %f16, %f4;
	selp.f32 	%f17, %f4, %f16, %p5;
	selp.f32 	%f18, %f3, %f17, %p4;
	st.global.f32 	[%rd14], %f18;
$L__BB2_2:
	ret;

}


// ===== COMPILED SASS (sm_100) =====

	.target	sm_100

	.elftype	@"ET_EXEC"


//--------------------- .note.nv.tkinfo           --------------------------
	.section	.note.nv.tkinfo,"",@"SHT_NOTE"
	.sectionflags	@"SHF_NOTE_NV_TKINFO"
	.tkinfo
        /*0018*/ 	.word	0x00000002
        /*0030*/ 	.string	""
        /*0030*/ 	.string	"ptxas"
        /*0030*/ 	.string	"Cuda compilation tools, release 13.0, V13.0.88"
        /*0030*/ 	.string	"Build cuda_13.0.r13.0/compiler.36424714_0"
        /*0030*/ 	.string	"-arch sm_100 -m 64 "



//--------------------- .note.nv.cuinfo           --------------------------
	.section	.note.nv.cuinfo,"",@"SHT_NOTE"
	.sectionflags	@"SHF_NOTE_NV_CUINFO"
        /*0018*/ 	.short	0x0002
        /*001a*/ 	.short	0x0064
        /*001c*/ 	.short	0x0082
	.zero		2


//--------------------- .nv.info                  --------------------------
	.section	.nv.info,"",@"SHT_CUDA_INFO"
	.align	4


	//----- nvinfo : EIATTR_REGCOUNT
	.align		4
        /*0000*/ 	.byte	0x04, 0x2f
        /*0002*/ 	.short	(.L_1 - .L_0)
	.align		4
.L_0:
        /*0004*/ 	.word	index@(stdp_update_layer)
        /*0008*/ 	.word	0x00000012


	//----- nvinfo : EIATTR_FRAME_SIZE
	.align		4
.L_1:
        /*000c*/ 	.byte	0x04, 0x11
        /*000e*/ 	.short	(.L_3 - .L_2)
	.align		4
.L_2:
        /*0010*/ 	.word	index@(stdp_update_layer)
        /*0014*/ 	.word	0x00000000


	//----- nvinfo : EIATTR_REGCOUNT
	.align		4
.L_3:
        /*0018*/ 	.byte	0x04, 0x2f
        /*001a*/ 	.short	(.L_5 - .L_4)
	.align		4
.L_4:
        /*001c*/ 	.word	index@(propagate_branch_layer)
        /*0020*/ 	.word	0x00000012


	//----- nvinfo : EIATTR_FRAME_SIZE
	.align		4
.L_5:
        /*0024*/ 	.byte	0x04, 0x11
        /*0026*/ 	.short	(.L_7 - .L_6)
	.align		4
.L_6:
        /*0028*/ 	.word	index@($__internal_0_$__cuda_sm3x_div_rn_noftz_f32_slowpath)
        /*002c*/ 	.word	0x00000000


	//----- nvinfo : EIATTR_FRAME_SIZE
	.align		4
.L_7:
        /*0030*/ 	.byte	0x04, 0x11
        /*0032*/ 	.short	(.L_9 - .L_8)
	.align		4
.L_8:
        /*0034*/ 	.word	index@(propagate_branch_layer)
        /*0038*/ 	.word	0x00000000


	//----- nvinfo : EIATTR_REGCOUNT
	.align		4
.L_9:
        /*003c*/ 	.byte	0x04, 0x2f
        /*003e*/ 	.short	(.L_11 - .L_10)
	.align		4
.L_10:
        /*0040*/ 	.word	index@(bcm_ltp_layer)
        /*0044*/ 	.word	0x00000012


	//----- nvinfo : EIATTR_FRAME_SIZE
	.align		4
.L_11:
        /*0048*/ 	.byte	0x04, 0x11
        /*004a*/ 	.short	(.L_13 - .L_12)
	.align		4
.L_12:
        /*004c*/ 	.word	index@(bcm_ltp_layer)
        /*0050*/ 	.word	0x00000000


	//----- nvinfo : EIATTR_MIN_STACK_SIZE
	.align		4
.L_13:
        /*0054*/ 	.byte	0x04, 0x12
        /*0056*/ 	.short	(.L_15 - .L_14)
	.align		4
.L_14:
        /*0058*/ 	.word	index@(bcm_ltp_layer)
        /*005c*/ 	.word	0x00000000


	//----- nvinfo : EIATTR_MIN_STACK_SIZE
	.align		4
.L_15:
        /*0060*/ 	.byte	0x04, 0x12
        /*0062*/ 	.short	(.L_17 - .L_16)
	.align		4
.L_16:
        /*0064*/ 	.word	index@(propagate_branch_layer)
        /*0068*/ 	.word	0x00000000


	//----- nvinfo : EIATTR_MIN_STACK_SIZE
	.align		4
.L_17:
        /*006c*/ 	.byte	0x04, 0x12
        /*006e*/ 	.short	(.L_19 - .L_18)
	.align		4
.L_18:
        /*0070*/ 	.word	index@(stdp_update_layer)
        /*0074*/ 	.word	0x00000000
.L_19:


//--------------------- .nv.compat                --------------------------
	.section	.nv.compat,"",@"SHT_CUDA_COMPAT_INFO"
	.align	4
        /*0000*/ 	.byte	0x02, 0x09, 0x00, 0x00, 0x02, 0x02, 0x01, 0x00, 0x02, 0x05, 0x05, 0x00, 0x03, 0x07, 0x01, 0x01
        /*0010*/ 	.byte	0x02, 0x03, 0x00, 0x00, 0x02, 0x06, 0x01, 0x00, 0x04, 0x0b, 0x08, 0x00, 0x01, 0x00, 0x00, 0x00
        /*0020*/ 	.byte	0x00, 0x00, 0x00, 0x00


//--------------------- .nv.info.bcm_ltp_layer    --------------------------
	.section	.nv.info.bcm_ltp_layer,"",@"SHT_CUDA_INFO"
	.sectionflags	@""
	.align	4


	//----- nvinfo : EIATTR_CUDA_API_VERSION
	.align		4
        /*0000*/ 	.byte	0x04, 0x37
        /*0002*/ 	.short	(.L_21 - .L_20)
.L_20:
        /*0004*/ 	.word	0x00000082


	//----- nvinfo : EIATTR_KPARAM_INFO
	.align		4
.L_21:
        /*0008*/ 	.byte	0x04, 0x17
        /*000a*/ 	.short	(.L_23 - .L_22)
.L_22:
        /*000c*/ 	.word	0x00000000
        /*0010*/ 	.short	0x0009
        /*0012*/ 	.short	0x0030
        /*0014*/ 	.byte	0x00, 0xf0, 0x11, 0x00


	//----- nvinfo : EIATTR_KPARAM_INFO
	.align		4
.L_23:
        /*0018*/ 	.byte	0x04, 0x17
        /*001a*/ 	.short	(.L_25 - .L_24)
.L_24:
        /*001c*/ 	.word	0x00000000
        /*0020*/ 	.short	0x0008
        /*0022*/ 	.short	0x002c
        /*0024*/ 	.byte	0x00, 0xf0, 0x11, 0x00


	//----- nvinfo : EIATTR_KPARAM_INFO
	.align		4
.L_25:
        /*0028*/ 	.byte	0x04, 0x17
        /*002a*/ 	.short	(.L_27 - .L_26)
.L_26:
        /*002c*/ 	.word	0x00000000
        /*0030*/ 	.short	0x0007
        /*0032*/ 	.short	0x0028
        /*0034*/ 	.byte	0x00, 0xf0, 0x11, 0x00


	//----- nvinfo : EIATTR_KPARAM_INFO
	.align		4
.L_27:
        /*0038*/ 	.byte	0x04, 0x17
        /*003a*/ 	.short	(.L_29 - .L_28)
.L_28:
        /*003c*/ 	.word	0x00000000
        /*0040*/ 	.short	0x0006
        /*0042*/ 	.short	0x0024
        /*0044*/ 	.byte	0x00, 0xf0, 0x11, 0x00


	//----- nvinfo : EIATTR_KPARAM_INFO
	.align		4
.L_29:
        /*0048*/ 	.byte	0x04, 0x17
        /*004a*/ 	.short	(.L_31 - .L_30)
.L_30:
        /*004c*/ 	.word	0x00000000
        /*0050*/ 	.short	0x0005
        /*0052*/ 	.short	0x0020
        /*0054*/ 	.byte	0x00, 0xf0, 0x11, 0x00


	//----- nvinfo : EIATTR_KPARAM_INFO
	.align		4
.L_31:
        /*0058*/ 	.byte	0x04, 0x17
        /*005a*/ 	.short	(.L_33 - .L_32)
.L_32:
        /*005c*/ 	.word	0x00000000
        /*0060*/ 	.short	0x0004
        /*0062*/ 	.short	0x001c
        /*0064*/ 	.byte	0x00, 0xf0, 0x11, 0x00


	//----- nvinfo : EIATTR_KPARAM_INFO
	.align		4
.L_33:
        /*0068*/ 	.byte	0x04, 0x17
        /*006a*/ 	.short	(.L_35 - .L_34)
.L_34:
        /*006c*/ 	.word	0x00000000
        /*0070*/ 	.short	0x0003
        /*0072*/ 	.short	0x0018
        /*0074*/ 	.byte	0x00, 0xf0, 0x11, 0x00


	//----- nvinfo : EIATTR_KPARAM_INFO
	.align		4
.L_35:
        /*0078*/ 	.byte	0x04, 0x17
        /*007a*/ 	.short	(.L_37 - .L_36)
.L_36:
        /*007c*/ 	.word	0x00000000
        /*0080*/ 	.short	0x0002
        /*0082*/ 	.short	0x0010
        /*0084*/ 	.byte	0x00, 0xf5, 0x21, 0x00


	//----- nvinfo : EIATTR_KPARAM_INFO
	.align		4
.L_37:
        /*0088*/ 	.byte	0x04, 0x17
        /*008a*/ 	.short	(.L_39 - .L_38)
.L_38:
        /*008c*/ 	.word	0x00000000
        /*0090*/ 	.short	0x0001
        /*0092*/ 	.short	0x0008
        /*0094*/ 	.byte	0x00, 0xf5, 0x21, 0x00


	//----- nvinfo : EIATTR_KPARAM_INFO
	.align		4
.L_39:
        /*0098*/ 	.byte	0x04, 0x17
        /*009a*/ 	.short	(.L_41 - .L_40)
.L_40:
        /*009c*/ 	.word	0x00000000
        /*00a0*/ 	.short	0x0000
        /*00a2*/ 	.short	0x0000
        /*00a4*/ 	.byte	0x00, 0xf5, 0x21, 0x00


	//----- nvinfo : EIATTR_SPARSE_MMA_MASK
	.align		4
.L_41:
        /*00a8*/ 	.byte	0x03, 0x50
        /*00aa*/ 	.short	0x0000


	//----- nvinfo : EIATTR_MAXREG_COUNT
	.align		4
        /*00ac*/ 	.byte	0x03, 0x1b
        /*00ae*/ 	.short	0x00ff


	//----- nvinfo : EIATTR_MERCURY_ISA_VERSION
	.align		4
        /*00b0*/ 	.byte	0x03, 0x5f
        /*00b2*/ 	.short	0x0101


	//----- nvinfo : EIATTR_VRC_CTA_INIT_COUNT
	.align		4
        /*00b4*/ 	.byte	0x02, 0x4a
	.zero		1
	.zero		1


	//----- nvinfo : EIATTR_EXIT_INSTR_OFFSETS
	.align		4
        /*00b8*/ 	.byte	0x04, 0x1c
        /*00ba*/ 	.short	(.L_43 - .L_42)


	//   ....[0]....
.L_42:
        /*00bc*/ 	.word	0x000000d0


	//   ....[1]....
        /*00c0*/ 	.word	0x000002f0


	//----- nvinfo : EIATTR_CBANK_PARAM_SIZE
	.align		4
.L_43:
        /*00c4*/ 	.byte	0x03, 0x19
        /*00c6*/ 	.short	0x0034


	//----- nvinfo : EIATTR_PARAM_CBANK
	.align		4
        /*00c8*/ 	.byte	0x04, 0x0a
        /*00ca*/ 	.short	(.L_45 - .L_44)
	.align		4
.L_44:
        /*00cc*/ 	.word	index@(.nv.constant0.bcm_ltp_layer)
        /*00d0*/ 	.short	0x0380
        /*00d2*/ 	.short	0x0034


	//----- nvinfo : EIATTR_SW_WAR
	.align		4
.L_45:
        /*00d4*/ 	.byte	0x04, 0x36
        /*00d6*/ 	.short	(.L_47 - .L_46)
.L_46:
        /*00d8*/ 	.word	0x00000008
.L_47:


//--------------------- .nv.info.propagate_branch_layer --------------------------
	.section	.nv.info.propagate_branch_layer,"",@"SHT_CUDA_INFO"
	.sectionflags	@""
	.align	4


	//----- nvinfo : EIATTR_CUDA_API_VERSION
	.align		4
        /*0000*/ 	.byte	0x04, 0x37
        /*0002*/ 	.short	(.L_49 - .L_48)
.L_48:
        /*0004*/ 	.word	0x00000082


	//----- nvinfo : EIATTR_KPARAM_INFO
	.align		4
.L_49:
        /*0008*/ 	.byte	0x04, 0x17
        /*000a*/ 	.short	(.L_51 - .L_50)
.L_50:
        /*000c*/ 	.word	0x00000000
        /*0010*/ 	.short	0x0006
        /*0012*/ 	.short	0x0024
        /*0014*/ 	.byte	0x00, 0xf0, 0x11, 0x00


	//----- nvinfo : EIATTR_KPARAM_INFO
	.align		4
.L_51:
        /*0018*/ 	.byte	0x04, 0x17
        /*001a*/ 	.short	(.L_53 - .L_52)
.L_52:
        /*001c*/ 	.word	0x00000000
        /*0020*/ 	.short	0x0005
        /*0022*/ 	.short	0x0020
        /*0024*/ 	.byte	0x00, 0xf0, 0x11, 0x00


	//----- nvinfo : EIATTR_KPARAM_INFO
	.align		4
.L_53:
        /*0028*/ 	.byte	0x04, 0x17
        /*002a*/ 	.short	(.L_55 - .L_54)
.L_54:
        /*002c*/ 	.word	0x00000000
        /*0030*/ 	.short	0x0004
        /*0032*/ 	.short	0x0018
        /*0034*/ 	.byte	0x00, 0xf5, 0x21, 0x00


	//----- nvinfo : EIATTR_KPARAM_INFO
	.align		4
.L_55:
        /*0038*/ 	.byte	0x04, 0x17
        /*003a*/ 	.short	(.L_57 - .L_56)
.L_56:
        /*003c*/ 	.word	0x00000000
        /*0040*/ 	.short	0x0003
        /*0042*/ 	.short	0x0010
        /*0044*/ 	.byte	0x00, 0xf5, 0x21, 0x00


	//----- nvinfo : EIATTR_KPARAM_INFO
	.align		4
.L_57:
        /*0048*/ 	.byte	0x04, 0x17
        /*004a*/ 	.short	(.L_59 - .L_58)
.L_58:
        /*004c*/ 	.word	0x00000000
        /*0050*/ 	.short	0x0002
        /*0052*/ 	.short	0x000c
        /*0054*/ 	.byte	0x00, 0xf0, 0x11, 0x00


	//----- nvinfo : EIATTR_KPARAM_INFO
	.align		4
.L_59:
        /*0058*/ 	.byte	0x04, 0x17
        /*005a*/ 	.short	(.L_61 - .L_60)
.L_60:
        /*005c*/ 	.word	0x00000000
        /*0060*/ 	.short	0x0001
        /*0062*/ 	.short	0x0008
        /*0064*/ 	.byte	0x00, 0xf0, 0x11, 0x00


	//----- nvinfo : EIATTR_KPARAM_INFO
	.align		4
.L_61:
        /*0068*/ 	.byte	0x04, 0x17
        /*006a*/ 	.short	(.L_63 - .L_62)
.L_62:
        /*006c*/ 	.word	0x00000000
        /*0070*/ 	.short	0x0000
        /*0072*/ 	.short	0x0000
        /*0074*/ 	.byte	0x00, 0xf5, 0x21, 0x00


	//----- nvinfo : EIATTR_SPARSE_MMA_MASK
	.align		4
.L_63:
        /*0078*/ 	.byte	0x03, 0x50
        /*007a*/ 	.short	0x0000


	//----- nvinfo : EIATTR_MAXREG_COUNT
	.align		4
        /*007c*/ 	.byte	0x03, 0x1b
        /*007e*/ 	.short	0x00ff


	//----- nvinfo : EIATTR_MERCURY_ISA_VERSION
	.align		4
        /*0080*/ 	.byte	0x03, 0x5f
        /*0082*/ 	.short	0x0101


	//----- nvinfo : EIATTR_VRC_CTA_INIT_COUNT
	.align		4
        /*0084*/ 	.byte	0x02, 0x4a
	.zero		1
	.zero		1


	//----- nvinfo : EIATTR_EXIT_INSTR_OFFSETS
	.align		4
        /*0088*/ 	.byte	0x04, 0x1c
        /*008a*/ 	.short	(.L_65 - .L_64)


	//   ....[0]....
.L_64:
        /*008c*/ 	.word	0x000000c0


	//   ....[1]....
        /*0090*/ 	.word	0x000000e0


	//   ....[2]....
        /*0094*/ 	.word	0x00000360


	//   ....[3]....
        /*0098*/ 	.word	0x000003b0


	//----- nvinfo : EIATTR_CRS_STACK_SIZE
	.align		4
.L_65:
        /*009c*/ 	.byte	0x04, 0x1e
        /*009e*/ 	.short	(.L_67 - .L_66)
.L_66:
        /*00a0*/ 	.word	0x00000000


	//----- nvinfo : EIATTR_CBANK_PARAM_SIZE
	.align		4
.L_67:
        /*00a4*/ 	.byte	0x03, 0x19
        /*00a6*/ 	.short	0x0028


	//----- nvinfo : EIATTR_PARAM_CBANK
	.align		4
        /*00a8*/ 	.byte	0x04, 0x0a
        /*00aa*/ 	.short	(.L_69 - .L_68)
	.align		4
.L_68:
        /*00ac*/ 	.word	index@(.nv.constant0.propagate_branch_layer)
        /*00b0*/ 	.short	0x0380
        /*00b2*/ 	.short	0x0028


	//----- nvinfo : EIATTR_SW_WAR
	.align		4
.L_69:
        /*00b4*/ 	.byte	0x04, 0x36
        /*00b6*/ 	.short	(.L_71 - .L_70)
.L_70:
        /*00b8*/ 	.word	0x00000008
.L_71:


//--------------------- .nv.info.stdp_update_layer --------------------------
	.section	.nv.info.stdp_update_layer,"",@"SHT_CUDA_INFO"
	.sectionflags	@""
	.align	4


	//----- nvinfo : EIATTR_CUDA_API_VERSION
	.align		4
        /*0000*/ 	.byte	0x04, 0x37
        /*0002*/ 	.short	(.L_73 - .L_72)
.L_72:
        /*0004*/ 	.word	0x00000082


	//----- nvinfo : EIATTR_KPARAM_INFO
	.align		4
.L_73:
        /*0008*/ 	.byte	0x04, 0x17
        /*000a*/ 	.short	(.L_75 - .L_74)
.L_74:
        /*000c*/ 	.word	0x00000000
        /*0010*/ 	.short	0x000b
        /*0012*/ 	.short	0x0040
        /*0014*/ 	.byte	0x00, 0xf0, 0x11, 0x00


	//----- nvinfo : EIATTR_KPARAM_INFO
	.align		4
.L_75:
        /*0018*/ 	.byte	0x04, 0x17
        /*001a*/ 	.short	(.L_77 - .L_76)
.L_76:
        /*001c*/ 	.word	0x00000000
        /*0020*/ 	.short	0x000a
        /*0022*/ 	.short	0x003c
        /*0024*/ 	.byte	0x00, 0xf0, 0x11, 0x00


	//----- nvinfo : EIATTR_KPARAM_INFO
	.align		4
.L_77:
        /*0028*/ 	.byte	0x04, 0x17
        /*002a*/ 	.short	(.L_79 - .L_78)
.L_78:
        /*002c*/ 	.word	0x00000000
        /*0030*/ 	.short	0x0009
        /*0032*/ 	.short	0x0038
        /*0034*/ 	.byte	0x00, 0xf0, 0x11, 0x00


	//----- nvinfo : EIATTR_KPARAM_INFO
	.align		4
.L_79:
        /*0038*/ 	.byte	0x04, 0x17
        /*003a*/ 	.short	(.L_81 - .L_80)
.L_80:
        /*003c*/ 	.word	0x00000000
        /*0040*/ 	.short	0x0008
        /*0042*/ 	.short	0x0034
        /*0044*/ 	.byte	0x00, 0xf0, 0x11, 0x00


	//----- nvinfo : EIATTR_KPARAM_INFO
	.align		4
.L_81:
        /*0048*/ 	.byte	0x04, 0x17
        /*004a*/ 	.short	(.L_83 - .L_82)
.L_82:
        /*004c*/ 	.word	0x00000000
        /*0050*/ 	.short	0x0007
        /*0052*/ 	.short	0x0030
        /*0054*/ 	.byte	0x00, 0xf0, 0x11, 0x00


	//----- nvinfo : EIATTR_KPARAM_INFO
	.align		4
.L_83:
        /*0058*/ 	.byte	0x04, 0x17
        /*005a*/ 	.short	(.L_85 - .L_84)
.L_84:
        /*005c*/ 	.word	0x00000000
        /*0060*/ 	.short	0x0006
        /*0062*/ 	.short	0x002c
        /*0064*/ 	.byte	0x00, 0xf0, 0x11, 0x00


	//----- nvinfo : EIATTR_KPARAM_INFO
	.align		4
.L_85:
        /*0068*/ 	.byte	0x04, 0x17
        /*006a*/ 	.short	(.L_87 - .L_86)
.L_86:
        /*006c*/ 	.word	0x00000000
        /*0070*/ 	.short	0x0005
        /*0072*/ 	.short	0x0028
        /*0074*/ 	.byte	0x00, 0xf0, 0x11, 0x00


	//----- nvinfo : EIATTR_KPARAM_INFO
	.align		4
.L_87:
        /*0078*/ 	.byte	0x04, 0x17
        /*007a*/ 	.short	(.L_89 - .L_88)
.L_88:
        /*007c*/ 	.word	0x00000000
        /*0080*/ 	.short	0x0004
        /*0082*/ 	.short	0x0020
        /*0084*/ 	.byte	0x00, 0xf5, 0x21, 0x00


	//----- nvinfo : EIATTR_KPARAM_INFO
	.align		4
.L_89:
        /*0088*/ 	.byte	0x04, 0x17
        /*008a*/ 	.short	(.L_91 - .L_90)
.L_90:
        /*008c*/ 	.word	0x00000000
        /*0090*/ 	.short	0x0003
        /*0092*/ 	.short	0x0018
        /*0094*/ 	.byte	0x00, 0xf5, 0x21, 0x00


	//----- nvinfo : EIATTR_KPARAM_INFO
	.align		4
.L_91:
        /*0098*/ 	.byte	0x04, 0x17
        /*009a*/ 	.short	(.L_93 - .L_92)
.L_92:
        /*009c*/ 	.word	0x00000000
        /*00a0*/ 	.short	0x0002
        /*00a2*/ 	.short	0x0010
        /*00a4*/ 	.byte	0x00, 0xf5, 0x21, 0x00


	//----- nvinfo : EIATTR_KPARAM_INFO
	.align		4
.L_93:
        /*00a8*/ 	.byte	0x04, 0x17
        /*00aa*/ 	.short	(.L_95 - .L_94)
.L_94:
        /*00ac*/ 	.word	0x00000000
        /*00b0*/ 	.short	0x0001
        /*00b2*/ 	.short	0x0008
        /*00b4*/ 	.byte	0x00, 0xf5, 0x21, 0x00


	//----- nvinfo : EIATTR_KPARAM_INFO
	.align		4
.L_95:
        /*00b8*/ 	.byte	0x04, 0x17
        /*00ba*/ 	.short	(.L_97 - .L_96)
.L_96:
        /*00bc*/ 	.word	0x00000000
        /*00c0*/ 	.short	0x0000
        /*00c2*/ 	.short	0x0000
        /*00c4*/ 	.byte	0x00, 0xf5, 0x21, 0x00


	//----- nvinfo : EIATTR_SPARSE_MMA_MASK
	.align		4
.L_97:
        /*00c8*/ 	.byte	0x03, 0x50
        /*00ca*/ 	.short	0x0000


	//----- nvinfo : EIATTR_MAXREG_COUNT
	.align		4
        /*00cc*/ 	.byte	0x03, 0x1b
        /*00ce*/ 	.short	0x00ff


	//----- nvinfo : EIATTR_MERCURY_ISA_VERSION
	.align		4
        /*00d0*/ 	.byte	0x03, 0x5f
        /*00d2*/ 	.short	0x0101


	//----- nvinfo : EIATTR_VRC_CTA_INIT_COUNT
	.align		4
        /*00d4*/ 	.byte	0x02, 0x4a
	.zero		1
	.zero		1


	//----- nvinfo : EIATTR_EXIT_INSTR_OFFSETS
	.align		4
        /*00d8*/ 	.byte	0x04, 0x1c
        /*00da*/ 	.short	(.L_99 - .L_98)


	//   ....[0]....
.L_98:
        /*00dc*/ 	.word	0x000000d0


	//   ....[1]....
        /*00e0*/ 	.word	0x00000330


	//----- nvinfo : EIATTR_CBANK_PARAM_SIZE
	.align		4
.L_99:
        /*00e4*/ 	.byte	0x03, 0x19
        /*00e6*/ 	.short	0x0044


	//----- nvinfo : EIATTR_PARAM_CBANK
	.align		4
        /*00e8*/ 	.byte	0x04, 0x0a
        /*00ea*/ 	.short	(.L_101 - .L_100)
	.align		4
.L_100:
        /*00ec*/ 	.word	index@(.nv.constant0.stdp_update_layer)
        /*00f0*/ 	.short	0x0380
        /*00f2*/ 	.short	0x0044


	//----- nvinfo : EIATTR_SW_WAR
	.align		4
.L_101:
        /*00f4*/ 	.byte	0x04, 0x36
        /*00f6*/ 	.short	(.L_103 - .L_102)
.L_102:
        /*00f8*/ 	.word	0x00000008
.L_103:


//--------------------- .nv.callgraph             --------------------------
	.section	.nv.callgraph,"",@"SHT_CUDA_CALLGRAPH"
	.align	4
	.sectionentsize	8
	.align		4
        /*0000*/ 	.word	0x00000000
	.align		4
        /*0004*/ 	.word	0xffffffff
	.align		4
        /*0008*/ 	.word	0x00000000
	.align		4
        /*000c*/ 	.word	0xfffffffe
	.align		4
        /*0010*/ 	.word	0x00000000
	.align		4
        /*0014*/ 	.word	0xfffffffd
	.align		4
        /*0018*/ 	.word	0x00000000
	.align		4
        /*001c*/ 	.word	0xfffffffc


//--------------------- .text.bcm_ltp_layer       --------------------------
	.section	.text.bcm_ltp_layer,"ax",@progbits
	.align	128
        .global         bcm_ltp_layer
        .type           bcm_ltp_layer,@function
        .size           bcm_ltp_layer,(.L_x_17 - bcm_ltp_layer)
        .other          bcm_ltp_layer,@"STO_CUDA_ENTRY STV_DEFAULT"
bcm_ltp_layer:
.text.bcm_ltp_layer:
[----:B------:R-:W-:Y:S01]  /*0000*/  LDC R1, c[0x0][0x37c] ;  /* 0x0000df00ff017b82 */ /* 0x000fe20000000800 */
[----:B------:R-:W0:Y:S07]  /*0010*/  S2R R3, SR_TID.X ;  /* 0x0000000000037919 */ /* 0x000e2e0000002100 */
[----:B------:R-:W1:Y:S01]  /*0020*/  LDC R5, c[0x0][0x364] ;  /* 0x0000d900ff057b82 */ /* 0x000e620000000800 */
[----:B------:R-:W2:Y:S01]  /*0030*/  LDCU UR6, c[0x0][0x3b0] ;  /* 0x00007600ff0677ac */ /* 0x000ea20008000800 */
[----:B------:R-:W1:Y:S01]  /*0040*/  S2R R0, SR_TID.Y ;  /* 0x0000000000007919 */ /* 0x000e620000002200 */
[----:B------:R-:W3:Y:S05]  /*0050*/  LDCU UR7, c[0x0][0x3ac] ;  /* 0x00007580ff0777ac */ /* 0x000eea0008000800 */
[----:B------:R-:W0:Y:S08]  /*0060*/  S2UR UR5, SR_CTAID.X ;  /* 0x00000000000579c3 */ /* 0x000e300000002500 */
[----:B------:R-:W0:Y:S08]  /*0070*/  LDC R2, c[0x0][0x360] ;  /* 0x0000d800ff027b82 */ /* 0x000e300000000800 */
[----:B------:R-:W1:Y:S01]  /*0080*/  S2UR UR4, SR_CTAID.Y ;  /* 0x00000000000479c3 */ /* 0x000e620000002600 */
[----:B0-----:R-:W-:-:S05]  /*0090*/  IMAD R2, R2, UR5, R3 ;  /* 0x0000000502027c24 */ /* 0x001fca000f8e0203 */
[----:B--2---:R-:W-:Y:S01]  /*00a0*/  ISETP.GE.AND P0, PT, R2, UR6, PT ;  /* 0x0000000602007c0c */ /* 0x004fe2000bf06270 */
[----:B-1----:R-:W-:-:S05]  /*00b0*/  IMAD R5, R5, UR4, R0 ;  /* 0x0000000405057c24 */ /* 0x002fca000f8e0200 */
[----:B---3--:R-:W-:-:S13]  /*00c0*/  ISETP.GE.OR P0, PT, R5, UR7, P0 ;  /* 0x0000000705007c0c */ /* 0x008fda0008706670 */
[----:B------:R-:W-:Y:S05]  /*00d0*/  @P0 EXIT ;  /* 0x000000000000094d */ /* 0x000fea0003800000 */
[----:B------:R-:W-:Y:S01]  /*00e0*/  USHF.R.S32.HI UR4, URZ, 0x1f, UR6 ;  /* 0x0000001fff047899 */ /* 0x000fe20008011406 */
[--C-:B------:R-:W-:Y:S01]  /*00f0*/  SHF.R.S32.HI R3, RZ, 0x1f, R2.reuse ;  /* 0x0000001fff037819 */ /* 0x100fe20000011402 */
[----:B------:R-:W0:Y:S01]  /*0100*/  LDCU.128 UR8, c[0x0][0x390] ;  /* 0x00007200ff0877ac */ /* 0x000e220008000c00 */
[----:B------:R-:W1:Y:S01]  /*0110*/  LDC R12, c[0x0][0x3a8] ;  /* 0x0000ea00ff0c7b82 */ /* 0x000e620000000800 */
[----:B------:R-:W2:Y:S01]  /*0120*/  LDCU.128 UR12, c[0x0][0x380] ;  /* 0x00007000ff0c77ac */ /* 0x000ea20008000c00 */
[----:B------:R-:W-:-:S04]  /*0130*/  IMAD.WIDE.U32 R2, R5, UR6, R2 ;  /* 0x0000000605027c25 */ /* 0x000fc8000f8e0002 */
[----:B------:R-:W-:Y:S02]  /*0140*/  IMAD R5, R5, UR4, RZ ;  /* 0x0000000405057c24 */ /* 0x000fe4000f8e02ff */
[----:B------:R-:W3:Y:S01]  /*0150*/  LDCU.64 UR4, c[0x0][0x358] ;  /* 0x00006b00ff0477ac */ /* 0x000ee20008000a00 */
[----:B------:R-:W4:Y:S01]  /*0160*/  LDC.64 R14, c[0x0][0x3a0] ;  /* 0x0000e800ff0e7b82 */ /* 0x000f220000000a00 */
[----:B------:R-:W-:Y:S02]  /*0170*/  IMAD.IADD R5, R3, 0x1, R5 ;  /* 0x0000000103057824 */ /* 0x000fe400078e0205 */
[----:B------:R-:W-:-:S03]  /*0180*/  IMAD.SHL.U32 R3, R2, 0x4, RZ ;  /* 0x0000000402037824 */ /* 0x000fc600078e00ff */
[----:B------:R-:W-:Y:S02]  /*0190*/  SHF.L.U64.HI R10, R2, 0x2, R5 ;  /* 0x00000002020a7819 */ /* 0x000fe40000010205 */
[C---:B0-----:R-:W-:Y:S02]  /*01a0*/  IADD3 R6, P0, PT, R3.reuse, UR8, RZ ;  /* 0x0000000803067c10 */ /* 0x041fe4000ff1e0ff */
[----:B--2---:R-:W-:Y:S02]  /*01b0*/  IADD3 R4, P1, PT, R3, UR12, RZ ;  /* 0x0000000c03047c10 */ /* 0x004fe4000ff3e0ff */
[C---:B------:R-:W-:Y:S02]  /*01c0*/  IADD3.X R7, PT, PT, R10.reuse, UR9, RZ, P0, !PT ;  /* 0x000000090a077c10 */ /* 0x040fe400087fe4ff */
[----:B------:R-:W-:-:S03]  /*01d0*/  IADD3.X R5, PT, PT, R10, UR13, RZ, P1, !PT ;  /* 0x0000000d0a057c10 */ /* 0x000fc60008ffe4ff */
[----:B---3--:R-:W2:Y:S04]  /*01e0*/  LDG.E R6, desc[UR4][R6.64] ;  /* 0x0000000406067981 */ /* 0x008ea8000c1e1900 */
[----:B------:R-:W2:Y:S01]  /*01f0*/  LDG.E R9, desc[UR4][R4.64] ;  /* 0x0000000404097981 */ /* 0x000ea2000c1e1900 */
[----:B-1----:R-:W-:Y:S01]  /*0200*/  FMUL R0, R12, UR10 ;  /* 0x0000000a0c007c20 */ /* 0x002fe20008400000 */
[----:B------:R-:W-:-:S04]  /*0210*/  IADD3 R2, P0, PT, R3, UR14, RZ ;  /* 0x0000000e03027c10 */ /* 0x000fc8000ff1e0ff */
[----:B------:R-:W-:Y:S01]  /*0220*/  IADD3.X R3, PT, PT, R10, UR15, RZ, P0, !PT ;  /* 0x0000000f0a037c10 */ /* 0x000fe200087fe4ff */
[----:B--2---:R-:W-:-:S04]  /*0230*/  FFMA R8, R6, R6, -R9 ;  /* 0x0000000606087223 */ /* 0x004fc80000000809 */
[----:B------:R-:W-:-:S05]  /*0240*/  FFMA R9, R0, R8, R9 ;  /* 0x0000000800097223 */ /* 0x000fca0000000009 */
[----:B------:R-:W-:Y:S04]  /*0250*/  STG.E desc[UR4][R4.64], R9 ;  /* 0x0000000904007986 */ /* 0x000fe8000c101904 */
[----:B------:R-:W2:Y:S01]  /*0260*/  LDG.E R11, desc[UR4][R2.64] ;  /* 0x00000004020b7981 */ /* 0x000ea2000c1e1900 */
[C---:B------:R-:W-:Y:S01]  /*0270*/  FMUL R0, R6.reuse, UR11 ;  /* 0x0000000b06007c20 */ /* 0x040fe20008400000 */
[----:B------:R-:W-:-:S04]  /*0280*/  FADD R7, R6, -R9 ;  /* 0x8000000906077221 */ /* 0x000fc80000000000 */
[----:B------:R-:W-:-:S04]  /*0290*/  FMUL R0, R0, R7 ;  /* 0x0000000700007220 */ /* 0x000fc80000400000 */
[----:B--2---:R-:W-:-:S05]  /*02a0*/  FFMA R0, R0, R12, R11 ;  /* 0x0000000c00007223 */ /* 0x004fca000000000b */
[C---:B----4-:R-:W-:Y:S02]  /*02b0*/  FSETP.GEU.AND P1, PT, R0.reuse, R14, PT ;  /* 0x0000000e0000720b */ /* 0x050fe40003f2e000 */
[----:B------:R-:W-:-:S11]  /*02c0*/  FSETP.GT.AND P0, PT, R0, R15, PT ;  /* 0x0000000f0000720b */ /* 0x000fd60003f04000 */
[----:B------:R-:W-:-:S05]  /*02d0*/  @P1 FSEL R14, R0, R15, !P0 ;  /* 0x0000000f000e1208 */ /* 0x000fca0004000000 */
[----:B------:R-:W-:Y:S01]  /*02e0*/  STG.E desc[UR4][R2.64], R14 ;  /* 0x0000000e02007986 */ /* 0x000fe2000c101904 */
[----:B------:R-:W-:Y:S05]  /*02f0*/  EXIT ;  /* 0x000000000000794d */ /* 0x000fea0003800000 */
.L_x_0:
[----:B------:R-:W-:-:S00]  /*0300*/  BRA `(.L_x_0) ;  /* 0xfffffffc00fc7947 */ /* 0x000fc0000383ffff */
[----:B------:R-:W-:-:S00]  /*0310*/  NOP ;  /* 0x0000000000007918 */ /* 0x000fc00000000000 */
        /* <DEDUP_REMOVED lines=14> */
.L_x_17:


//--------------------- .text.propagate_branch_layer --------------------------
	.section	.text.propagate_branch_layer,"ax",@progbits
	.align	128
        .global         propagate_branch_layer
        .type           propagate_branch_layer,@function
        .size           propagate_branch_layer,(.L_x_16 - propagate_branch_layer)
        .other          propagate_branch_layer,@"STO_CUDA_ENTRY STV_DEFAULT"
propagate_branch_layer:
.text.propagate_branch_layer:
[----:B------:R-:W-:Y:S01]  /*0000*/  LDC R1, c[0x0][0x37c] ;  /* 0x0000df00ff017b82 */ /* 0x000fe20000000800 */
[----:B------:R-:W0:Y:S07]  /*0010*/  S2R R3, SR_TID.X ;  /* 0x0000000000037919 */ /* 0x000e2e0000002100 */
[----:B------:R-:W1:Y:S01]  /*0020*/  LDC R9, c[0x0][0x364] ;  /* 0x0000d900ff097b82 */ /* 0x000e620000000800 */
[----:B------:R-:W1:Y:S07]  /*0030*/  S2R R0, SR_TID.Y ;  /* 0x0000000000007919 */ /* 0x000e6e0000002200 */
[----:B------:R-:W0:Y:S08]  /*0040*/  S2UR UR5, SR_CTAID.X ;  /* 0x00000000000579c3 */ /* 0x000e300000002500 */
[----:B------:R-:W0:Y:S08]  /*0050*/  LDC R2, c[0x0][0x360] ;  /* 0x0000d800ff027b82 */ /* 0x000e300000000800 */
[----:B------:R-:W1:Y:S08]  /*0060*/  S2UR UR4, SR_CTAID.Y ;  /* 0x00000000000479c3 */ /* 0x000e700000002600 */
[----:B------:R-:W2:Y:S01]  /*0070*/  LDC.64 R4, c[0x0][0x3a0] ;  /* 0x0000e800ff047b82 */ /* 0x000ea20000000a00 */
[----:B0-----:R-:W-:-:S02]  /*0080*/  IMAD R2, R2, UR5, R3 ;  /* 0x0000000502027c24 */ /* 0x001fc4000f8e0203 */
[----:B-1----:R-:W-:-:S03]  /*0090*/  IMAD R9, R9, UR4, R0 ;  /* 0x0000000409097c24 */ /* 0x002fc6000f8e0200 */
[----:B--2---:R-:W-:-:S04]  /*00a0*/  ISETP.GE.AND P0, PT, R2, R5, PT ;  /* 0x000000050200720c */ /* 0x004fc80003f06270 */
[----:B------:R-:W-:-:S13]  /*00b0*/  ISETP.GE.OR P0, PT, R9, R4, P0 ;  /* 0x000000040900720c */ /* 0x000fda0000706670 */
[----:B------:R-:W-:Y:S05]  /*00c0*/  @P0 EXIT ;  /* 0x000000000000094d */ /* 0x000fea0003800000 */
[----:B------:R-:W-:-:S13]  /*00d0*/  ISETP.GE.AND P0, PT, R5, 0x1, PT ;  /* 0x000000010500780c */ /* 0x000fda0003f06270 */
[----:B------:R-:W-:Y:S05]  /*00e0*/  @!P0 EXIT ;  /* 0x000000000000894d */ /* 0x000fea0003800000 */
[----:B------:R-:W0:Y:S01]  /*00f0*/  LDCU.64 UR6, c[0x0][0x380] ;  /* 0x00007000ff0677ac */ /* 0x000e220008000a00 */
[----:B------:R-:W1:Y:S01]  /*0100*/  LDCU.64 UR4, c[0x0][0x358] ;  /* 0x00006b00ff0477ac */ /* 0x000e620008000a00 */
[C---:B0-----:R-:W-:Y:S01]  /*0110*/  LEA R6, P0, R9.reuse, UR6, 0x2 ;  /* 0x0000000609067c11 */ /* 0x041fe2000f8010ff */
[----:B------:R-:W0:Y:S03]  /*0120*/  LDCU UR6, c[0x0][0x388] ;  /* 0x00007100ff0677ac */ /* 0x000e260008000800 */
[----:B------:R-:W-:-:S05]  /*0130*/  LEA.HI.X R7, R9, UR7, RZ, 0x2, P0 ;  /* 0x0000000709077c11 */ /* 0x000fca00080f14ff */
[----:B-1----:R1:W0:Y:S01]  /*0140*/  LDG.E R0, desc[UR4][R6.64] ;  /* 0x0000000406007981 */ /* 0x002222000c1e1900 */
[----:B------:R-:W-:Y:S01]  /*0150*/  I2FP.F32.U32 R11, R5 ;  /* 0x00000005000b7245 */ /* 0x000fe20000201000 */
[----:B------:R-:W-:Y:S01]  /*0160*/  BSSY.RECONVERGENT B0, `(.L_x_1) ;  /* 0x0000012000007945 */ /* 0x000fe20003800200 */
[----:B------:R-:W-:Y:S02]  /*0170*/  SHF.R.S32.HI R3, RZ, 0x1f, R2 ;  /* 0x0000001fff037819 */ /* 0x000fe40000011402 */
[----:B------:R-:W2:Y:S01]  /*0180*/  MUFU.RCP R4, R11 ;  /* 0x0000000b00047308 */ /* 0x000ea20000001000 */
[----:B------:R-:W-:-:S05]  /*0190*/  SHF.R.S32.HI R10, RZ, 0x1f, R5 ;  /* 0x0000001fff0a7819 */ /* 0x000fca0000011405 */
[----:B-1----:R-:W-:Y:S02]  /*01a0*/  IMAD R7, R10, R9, RZ ;  /* 0x000000090a077224 */ /* 0x002fe400078e02ff */
[----:B--2---:R-:W-:-:S04]  /*01b0*/  FFMA R13, -R11, R4, 1 ;  /* 0x3f8000000b0d7423 */ /* 0x004fc80000000104 */
[----:B------:R-:W-:Y:S01]  /*01c0*/  FFMA R13, R4, R13, R4 ;  /* 0x0000000d040d7223 */ /* 0x000fe20000000004 */
[----:B------:R-:W-:-:S04]  /*01d0*/  IMAD.WIDE.U32 R4, R9, R5, R2 ;  /* 0x0000000509047225 */ /* 0x000fc800078e0002 */
[----:B------:R-:W-:Y:S02]  /*01e0*/  IMAD.IADD R7, R5, 0x1, R7 ;  /* 0x0000000105077824 */ /* 0x000fe400078e0207 */
[----:B0-----:R-:W-:-:S04]  /*01f0*/  FMUL R0, R0, UR6 ;  /* 0x0000000600007c20 */ /* 0x001fc80008400000 */
[----:B------:R-:W0:Y:S01]  /*0200*/  FCHK P0, R0, R11 ;  /* 0x0000000b00007302 */ /* 0x000e220000000000 */
[----:B------:R-:W-:-:S04]  /*0210*/  FFMA R8, R0, R13, RZ ;  /* 0x0000000d00087223 */ /* 0x000fc800000000ff */
[----:B------:R-:W-:-:S04]  /*0220*/  FFMA R2, -R11, R8, R0 ;  /* 0x000000080b027223 */ /* 0x000fc80000000100 */
[----:B------:R-:W-:Y:S01]  /*0230*/  FFMA R13, R13, R2, R8 ;  /* 0x000000020d0d7223 */ /* 0x000fe20000000008 */
[----:B0-----:R-:W-:Y:S06]  /*0240*/  @!P0 BRA `(.L_x_2) ;  /* 0x00000000000c8947 */ /* 0x001fec0003800000 */
[----:B------:R-:W-:-:S07]  /*0250*/  MOV R2, 0x270 ;  /* 0x0000027000027802 */ /* 0x000fce0000000f00 */
[----:B------:R-:W-:Y:S05]  /*0260*/  CALL.REL.NOINC `($__internal_0_$__cuda_sm3x_div_rn_noftz_f32_slowpath) ;  /* 0x0000000000547944 */ /* 0x000fea0003c00000 */
[----:B------:R-:W-:-:S07]  /*0270*/  IMAD.MOV.U32 R13, RZ, RZ, R0 ;  /* 0x000000ffff0d7224 */ /* 0x000fce00078e0000 */
.L_x_2:
[----:B------:R-:W-:Y:S05]  /*0280*/  BSYNC.RECONVERGENT B0 ;  /* 0x0000000000007941 */ /* 0x000fea0003800200 */
.L_x_1:
[----:B------:R-:W0:Y:S01]  /*0290*/  LDCU.64 UR6, c[0x0][0x390] ;  /* 0x00007200ff0677ac */ /* 0x000e220008000a00 */
[C---:B------:R-:W-:Y:S01]  /*02a0*/  IMAD.SHL.U32 R9, R4.reuse, 0x4, RZ ;  /* 0x0000000404097824 */ /* 0x040fe200078e00ff */
[----:B------:R-:W-:-:S04]  /*02b0*/  SHF.L.U64.HI R6, R4, 0x2, R7 ;  /* 0x0000000204067819 */ /* 0x000fc80000010207 */
[----:B0-----:R-:W-:Y:S01]  /*02c0*/  IADD3 R2, P0, PT, R9, UR6, RZ ;  /* 0x0000000609027c10 */ /* 0x001fe2000ff1e0ff */
[----:B------:R-:W0:Y:S03]  /*02d0*/  LDCU UR6, c[0x0][0x38c] ;  /* 0x00007180ff0677ac */ /* 0x000e260008000800 */
[----:B------:R-:W-:-:S05]  /*02e0*/  IADD3.X R3, PT, PT, R6, UR7, RZ, P0, !PT ;  /* 0x0000000706037c10 */ /* 0x000fca00087fe4ff */
[----:B------:R-:W2:Y:S02]  /*02f0*/  LDG.E R2, desc[UR4][R2.64] ;  /* 0x0000000402027981 */ /* 0x000ea4000c1e1900 */
[----:B--2---:R-:W-:-:S05]  /*0300*/  FMUL R0, R2, R13 ;  /* 0x0000000d02007220 */ /* 0x004fca0000400000 */
[----:B0-----:R-:W-:-:S13]  /*0310*/  FSETP.GE.AND P0, PT, R0, UR6, PT ;  /* 0x0000000600007c0b */ /* 0x001fda000bf06000 */
[----:B------:R-:W0:Y:S02]  /*0320*/  @P0 LDC.64 R4, c[0x0][0x398] ;  /* 0x0000e600ff040b82 */ /* 0x000e240000000a00 */
[----:B0-----:R-:W-:-:S05]  /*0330*/  @P0 IADD3 R4, P1, PT, R9, R4, RZ ;  /* 0x0000000409040210 */ /* 0x001fca0007f3e0ff */
[----:B------:R-:W-:-:S05]  /*0340*/  @P0 IMAD.X R5, R6, 0x1, R5, P1 ;  /* 0x0000000106050824 */ /* 0x000fca00008e0605 */
[----:B------:R0:W-:Y:S01]  /*0350*/  @P0 STG.E desc[UR4][R4.64], R13 ;  /* 0x0000000d04000986 */ /* 0x0001e2000c101904 */
[----:B------:R-:W-:Y:S05]  /*0360*/  @P0 EXIT ;  /* 0x000000000000094d */ /* 0x000fea0003800000 */
[----:B------:R-:W1:Y:S02]  /*0370*/  LDCU.64 UR6, c[0x0][0x398] ;  /* 0x00007300ff0677ac */ /* 0x000e640008000a00 */
[----:B-1----:R-:W-:-:S04]  /*0380*/  IADD3 R2, P0, PT, R9, UR6, RZ ;  /* 0x0000000609027c10 */ /* 0x002fc8000ff1e0ff */
[----:B------:R-:W-:-:S05]  /*0390*/  IADD3.X R3, PT, PT, R6, UR7, RZ, P0, !PT ;  /* 0x0000000706037c10 */ /* 0x000fca00087fe4ff */
[----:B------:R-:W-:Y:S01]  /*03a0*/  STG.E desc[UR4][R2.64], RZ ;  /* 0x000000ff02007986 */ /* 0x000fe2000c101904 */
[----:B------:R-:W-:Y:S05]  /*03b0*/  EXIT ;  /* 0x000000000000794d */ /* 0x000fea0003800000 */
        .weak           $__internal_0_$__cuda_sm3x_div_rn_noftz_f32_slowpath
        .type           $__internal_0_$__cuda_sm3x_div_rn_noftz_f32_slowpath,@function
        .size           $__internal_0_$__cuda_sm3x_div_rn_noftz_f32_slowpath,(.L_x_16 - $__internal_0_$__cuda_sm3x_div_rn_noftz_f32_slowpath)
$__internal_0_$__cuda_sm3x_div_rn_noftz_f32_slowpath:
[----:B------:R-:W-:Y:S01]  /*03c0*/  SHF.R.U32.HI R6, RZ, 0x17, R11 ;  /* 0x00000017ff067819 */ /* 0x000fe2000001160b */
[----:B------:R-:W-:Y:S01]  /*03d0*/  BSSY.RECONVERGENT B1, `(.L_x_3) ;  /* 0x0000064000017945 */ /* 0x000fe20003800200 */
[--C-:B------:R-:W-:Y:S01]  /*03e0*/  SHF.R.U32.HI R3, RZ, 0x17, R0.reuse ;  /* 0x00000017ff037819 */ /* 0x100fe20000011600 */
[----:B------:R-:W-:Y:S01]  /*03f0*/  IMAD.MOV.U32 R10, RZ, RZ, R0 ;  /* 0x000000ffff0a7224 */ /* 0x000fe200078e0000 */
[----:B------:R-:W-:Y:S02]  /*0400*/  LOP3.LUT R9, R6, 0xff, RZ, 0xc0, !PT ;  /* 0x000000ff06097812 */ /* 0x000fe400078ec0ff */
[----:B------:R-:W-:-:S03]  /*0410*/  LOP3.LUT R8, R3, 0xff, RZ, 0xc0, !PT ;  /* 0x000000ff03087812 */ /* 0x000fc600078ec0ff */
[----:B------:R-:W-:Y:S02]  /*0420*/  VIADD R13, R9, 0xffffffff ;  /* 0xffffffff090d7836 */ /* 0x000fe40000000000 */
[----:B------:R-:W-:-:S03]  /*0430*/  VIADD R12, R8, 0xffffffff ;  /* 0xffffffff080c7836 */ /* 0x000fc60000000000 */
[----:B------:R-:W-:-:S04]  /*0440*/  ISETP.GT.U32.AND P0, PT, R13, 0xfd, PT ;  /* 0x000000fd0d00780c */ /* 0x000fc80003f04070 */
[----:B------:R-:W-:-:S13]  /*0450*/  ISETP.GT.U32.OR P0, PT, R12, 0xfd, P0 ;  /* 0x000000fd0c00780c */ /* 0x000fda0000704470 */
[----:B------:R-:W-:Y:S01]  /*0460*/  @!P0 IMAD.MOV.U32 R6, RZ, RZ, RZ ;  /* 0x000000ffff068224 */ /* 0x000fe200078e00ff */
[----:B------:R-:W-:Y:S06]  /*0470*/  @!P0 BRA `(.L_x_4) ;  /* 0x0000000000608947 */ /* 0x000fec0003800000 */
[----:B------:R-:W-:Y:S01]  /*0480*/  FSETP.GTU.FTZ.AND P0, PT, |R0|, +INF , PT ;  /* 0x7f8000000000780b */ /* 0x000fe20003f1c200 */
[----:B------:R-:W-:Y:S01]  /*0490*/  IMAD.MOV.U32 R3, RZ, RZ, R11 ;  /* 0x000000ffff037224 */ /* 0x000fe200078e000b */
[----:B------:R-:W-:-:S04]  /*04a0*/  FSETP.GTU.FTZ.AND P1, PT, |R11|, +INF , PT ;  /* 0x7f8000000b00780b */ /* 0x000fc80003f3c200 */
[----:B------:R-:W-:-:S13]  /*04b0*/  PLOP3.LUT P0, PT, P0, P1, PT, 0xf8, 0x8f ;  /* 0x00000000008f781c */ /* 0x000fda0000703f70 */
[----:B------:R-:W-:Y:S05]  /*04c0*/  @P0 BRA `(.L_x_5) ;  /* 0x00000004004c0947 */ /* 0x000fea0003800000 */
[----:B------:R-:W-:-:S13]  /*04d0*/  LOP3.LUT P0, RZ, R11, 0x7fffffff, R10, 0xc8, !PT ;  /* 0x7fffffff0bff7812 */ /* 0x000fda000780c80a */
[----:B------:R-:W-:Y:S05]  /*04e0*/  @!P0 BRA `(.L_x_6) ;  /* 0x00000004003c8947 */ /* 0x000fea0003800000 */
[C---:B------:R-:W-:Y:S02]  /*04f0*/  FSETP.NEU.FTZ.AND P2, PT, |R0|.reuse, +INF , PT ;  /* 0x7f8000000000780b */ /* 0x040fe40003f5d200 */
[----:B------:R-:W-:Y:S02]  /*0500*/  FSETP.NEU.FTZ.AND P1, PT, |R3|, +INF , PT ;  /* 0x7f8000000300780b */ /* 0x000fe40003f3d200 */
[----:B------:R-:W-:-:S11]  /*0510*/  FSETP.NEU.FTZ.AND P0, PT, |R0|, +INF , PT ;  /* 0x7f8000000000780b */ /* 0x000fd60003f1d200 */
[----:B------:R-:W-:Y:S05]  /*0520*/  @!P1 BRA !P2, `(.L_x_6) ;  /* 0x00000004002c9947 */ /* 0x000fea0005000000 */
[----:B------:R-:W-:-:S04]  /*0530*/  LOP3.LUT P2, RZ, R10, 0x7fffffff, RZ, 0xc0, !PT ;  /* 0x7fffffff0aff7812 */ /* 0x000fc8000784c0ff */
[----:B------:R-:W-:-:S13]  /*0540*/  PLOP3.LUT P1, PT, P1, P2, PT, 0x2f, 0xf2 ;  /* 0x0000000000f2781c */ /* 0x000fda0000f24577 */
[----:B------:R-:W-:Y:S05]  /*0550*/  @P1 BRA `(.L_x_7) ;  /* 0x0000000400181947 */ /* 0x000fea0003800000 */
[----:B------:R-:W-:-:S04]  /*0560*/  LOP3.LUT P1, RZ, R11, 0x7fffffff, RZ, 0xc0, !PT ;  /* 0x7fffffff0bff7812 */ /* 0x000fc8000782c0ff */
[----:B------:R-:W-:-:S13]  /*0570*/  PLOP3.LUT P0, PT, P0, P1, PT, 0x2f, 0xf2 ;  /* 0x0000000000f2781c */ /* 0x000fda0000702577 */
[----:B------:R-:W-:Y:S05]  /*0580*/  @P0 BRA `(.L_x_8) ;  /* 0x0000000400000947 */ /* 0x000fea0003800000 */
[----:B------:R-:W-:Y:S02]  /*0590*/  ISETP.GE.AND P0, PT, R12, RZ, PT ;  /* 0x000000ff0c00720c */ /* 0x000fe40003f06270 */
[----:B------:R-:W-:-:S11]  /*05a0*/  ISETP.GE.AND P1, PT, R13, RZ, PT ;  /* 0x000000ff0d00720c */ /* 0x000fd60003f26270 */
[----:B------:R-:W-:Y:S02]  /*05b0*/  @P0 IMAD.MOV.U32 R6, RZ, RZ, RZ ;  /* 0x000000ffff060224 */ /* 0x000fe400078e00ff */
[----:B------:R-:W-:Y:S01]  /*05c0*/  @!P0 FFMA R10, R0, 1.84467440737095516160e+19, RZ ;  /* 0x5f800000000a8823 */ /* 0x000fe200000000ff */
[----:B------:R-:W-:Y:S02]  /*05d0*/  @!P0 IMAD.MOV.U32 R6, RZ, RZ, -0x40 ;  /* 0xffffffc0ff068424 */ /* 0x000fe400078e00ff */
[----:B------:R-:W-:Y:S02]  /*05e0*/  @!P1 FFMA R11, R3, 1.84467440737095516160e+19, RZ ;  /* 0x5f800000030b9823 */ /* 0x000fe400000000ff */
[----:B------:R-:W-:-:S07]  /*05f0*/  @!P1 VIADD R6, R6, 0x40 ;  /* 0x0000004006069836 */ /* 0x000fce0000000000 */
.L_x_4:
[----:B------:R-:W-:Y:S01]  /*0600*/  LEA R0, R9, 0xc0800000, 0x17 ;  /* 0xc080000009007811 */ /* 0x000fe200078eb8ff */
[----:B------:R-:W-:Y:S01]  /*0610*/  VIADD R8, R8, 0xffffff81 ;  /* 0xffffff8108087836 */ /* 0x000fe20000000000 */
[----:B------:R-:W-:Y:S03]  /*0620*/  BSSY.RECONVERGENT B2, `(.L_x_9) ;  /* 0x0000035000027945 */ /* 0x000fe60003800200 */
[----:B------:R-:W-:Y:S01]  /*0630*/  IMAD.IADD R11, R11, 0x1, -R0 ;  /* 0x000000010b0b7824 */ /* 0x000fe200078e0a00 */
[C---:B------:R-:W-:Y:S01]  /*0640*/  IADD3 R9, PT, PT, R8.reuse, 0x7f, -R9 ;  /* 0x0000007f08097810 */ /* 0x040fe20007ffe809 */
[----:B------:R-:W-:Y:S02]  /*0650*/  IMAD R0, R8, -0x800000, R10 ;  /* 0xff80000008007824 */ /* 0x000fe400078e020a */
[----:B------:R-:W0:Y:S01]  /*0660*/  MUFU.RCP R3, R11 ;  /* 0x0000000b00037308 */ /* 0x000e220000001000 */
[----:B------:R-:W-:Y:S01]  /*0670*/  FADD.FTZ R13, -R11, -RZ ;  /* 0x800000ff0b0d7221 */ /* 0x000fe20000010100 */
[----:B------:R-:W-:-:S03]  /*0680*/  IMAD.IADD R9, R9, 0x1, R6 ;  /* 0x0000000109097824 */ /* 0x000fc600078e0206 */
[----:B0-----:R-:W-:-:S04]  /*0690*/  FFMA R12, R3, R13, 1 ;  /* 0x3f800000030c7423 */ /* 0x001fc8000000000d */
[----:B------:R-:W-:-:S04]  /*06a0*/  FFMA R12, R3, R12, R3 ;  /* 0x0000000c030c7223 */ /* 0x000fc80000000003 */
[----:B------:R-:W-:-:S04]  /*06b0*/  FFMA R3, R0, R12, RZ ;  /* 0x0000000c00037223 */ /* 0x000fc800000000ff */
[----:B------:R-:W-:-:S04]  /*06c0*/  FFMA R10, R13, R3, R0 ;  /* 0x000000030d0a7223 */ /* 0x000fc80000000000 */
[----:B------:R-:W-:-:S04]  /*06d0*/  FFMA R15, R12, R10, R3 ;  /* 0x0000000a0c0f7223 */ /* 0x000fc80000000003 */
[----:B------:R-:W-:-:S04]  /*06e0*/  FFMA R10, R13, R15, R0 ;  /* 0x0000000f0d0a7223 */ /* 0x000fc80000000000 */
[----:B------:R-:W-:-:S05]  /*06f0*/  FFMA R0, R12, R10, R15 ;  /* 0x0000000a0c007223 */ /* 0x000fca000000000f */
[----:B------:R-:W-:-:S04]  /*0700*/  SHF.R.U32.HI R3, RZ, 0x17, R0 ;  /* 0x00000017ff037819 */ /* 0x000fc80000011600 */
[----:B------:R-:W-:-:S05]  /*0710*/  LOP3.LUT R3, R3, 0xff, RZ, 0xc0, !PT ;  /* 0x000000ff03037812 */ /* 0x000fca00078ec0ff */
[----:B------:R-:W-:-:S04]  /*0720*/  IMAD.IADD R11, R3, 0x1, R9 ;  /* 0x00000001030b7824 */ /* 0x000fc800078e0209 */
[----:B------:R-:W-:-:S05]  /*0730*/  VIADD R3, R11, 0xffffffff ;  /* 0xffffffff0b037836 */ /* 0x000fca0000000000 */
[----:B------:R-:W-:-:S13]  /*0740*/  ISETP.GE.U32.AND P0, PT, R3, 0xfe, PT ;  /* 0x000000fe0300780c */ /* 0x000fda0003f06070 */
[----:B------:R-:W-:Y:S05]  /*0750*/  @!P0 BRA `(.L_x_10) ;  /* 0x0000000000808947 */ /* 0x000fea0003800000 */
[----:B------:R-:W-:-:S13]  /*0760*/  ISETP.GT.AND P0, PT, R11, 0xfe, PT ;  /* 0x000000fe0b00780c */ /* 0x000fda0003f04270 */
[----:B------:R-:W-:Y:S05]  /*0770*/  @P0 BRA `(.L_x_11) ;  /* 0x00000000006c0947 */ /* 0x000fea0003800000 */
[----:B------:R-:W-:-:S13]  /*0780*/  ISETP.GE.AND P0, PT, R11, 0x1, PT ;  /* 0x000000010b00780c */ /* 0x000fda0003f06270 */
[----:B------:R-:W-:Y:S05]  /*0790*/  @P0 BRA `(.L_x_12) ;  /* 0x0000000000740947 */ /* 0x000fea0003800000 */
[----:B------:R-:W-:Y:S02]  /*07a0*/  ISETP.GE.AND P0, PT, R11, -0x18, PT ;  /* 0xffffffe80b00780c */ /* 0x000fe40003f06270 */
[----:B------:R-:W-:-:S11]  /*07b0*/  LOP3.LUT R0, R0, 0x80000000, RZ, 0xc0, !PT ;  /* 0x8000000000007812 */ /* 0x000fd600078ec0ff */
[----:B------:R-:W-:Y:S05]  /*07c0*/  @!P0 BRA `(.L_x_12) ;  /* 0x0000000000688947 */ /* 0x000fea0003800000 */
[CCC-:B------:R-:W-:Y:S01]  /*07d0*/  FFMA.RZ R3, R12.reuse, R10.reuse, R15.reuse ;  /* 0x0000000a0c037223 */ /* 0x1c0fe2000000c00f */
[C---:B------:R-:W-:Y:S02]  /*07e0*/  VIADD R9, R11.reuse, 0x20 ;  /* 0x000000200b097836 */ /* 0x040fe40000000000 */
[CCC-:B------:R-:W-:Y:S01]  /*07f0*/  FFMA.RM R6, R12.reuse, R10.reuse, R15.reuse ;  /* 0x0000000a0c067223 */ /* 0x1c0fe2000000400f */
[----:B------:R-:W-:Y:S02]  /*0800*/  ISETP.NE.AND P2, PT, R11, RZ, PT ;  /* 0x000000ff0b00720c */ /* 0x000fe40003f45270 */
[----:B------:R-:W-:Y:S01]  /*0810*/  LOP3.LUT R8, R3, 0x7fffff, RZ, 0xc0, !PT ;  /* 0x007fffff03087812 */ /* 0x000fe200078ec0ff */
[----:B------:R-:W-:Y:S01]  /*0820*/  FFMA.RP R3, R12, R10, R15 ;  /* 0x0000000a0c037223 */ /* 0x000fe2000000800f */
[----:B------:R-:W-:Y:S01]  /*0830*/  IMAD.MOV R10, RZ, RZ, -R11 ;  /* 0x000000ffff0a7224 */ /* 0x000fe200078e0a0b */
[----:B------:R-:W-:Y:S02]  /*0840*/  ISETP.NE.AND P1, PT, R11, RZ, PT ;  /* 0x000000ff0b00720c */ /* 0x000fe40003f25270 */
[----:B------:R-:W-:-:S02]  /*0850*/  LOP3.LUT R8, R8, 0x800000, RZ, 0xfc, !PT ;  /* 0x0080000008087812 */ /* 0x000fc400078efcff */
[----:B------:R-:W-:Y:S02]  /*0860*/  FSETP.NEU.FTZ.AND P0, PT, R3, R6, PT ;  /* 0x000000060300720b */ /* 0x000fe40003f1d000 */
[----:B------:R-:W-:Y:S02]  /*0870*/  SHF.L.U32 R9, R8, R9, RZ ;  /* 0x0000000908097219 */ /* 0x000fe400000006ff */
[----:B------:R-:W-:Y:S02]  /*0880*/  SEL R3, R10, RZ, P2 ;  /* 0x000000ff0a037207 */ /* 0x000fe40001000000 */
[----:B------:R-:W-:Y:S02]  /*0890*/  ISETP.NE.AND P1, PT, R9, RZ, P1 ;  /* 0x000000ff0900720c */ /* 0x000fe40000f25270 */
[----:B------:R-:W-:Y:S02]  /*08a0*/  SHF.R.U32.HI R3, RZ, R3, R8 ;  /* 0x00000003ff037219 */ /* 0x000fe40000011608 */
[----:B------:R-:W-:-:S02]  /*08b0*/  PLOP3.LUT P0, PT, P0, P1, PT, 0xf8, 0x8f ;  /* 0x00000000008f781c */ /* 0x000fc40000703f70 */
[----:B------:R-:W-:Y:S02]  /*08c0*/  SHF.R.U32.HI R9, RZ, 0x1, R3 ;  /* 0x00000001ff097819 */ /* 0x000fe40000011603 */
[----:B------:R-:W-:-:S04]  /*08d0*/  SEL R6, RZ, 0x1, !P0 ;  /* 0x00000001ff067807 */ /* 0x000fc80004000000 */
[----:B------:R-:W-:-:S04]  /*08e0*/  LOP3.LUT R6, R6, 0x1, R9, 0xf8, !PT ;  /* 0x0000000106067812 */ /* 0x000fc800078ef809 */
[----:B------:R-:W-:-:S05]  /*08f0*/  LOP3.LUT R6, R6, R3, RZ, 0xc0, !PT ;  /* 0x0000000306067212 */ /* 0x000fca00078ec0ff */
[----:B------:R-:W-:-:S05]  /*0900*/  IMAD.IADD R9, R9, 0x1, R6 ;  /* 0x0000000109097824 */ /* 0x000fca00078e0206 */
[----:B------:R-:W-:Y:S01]  /*0910*/  LOP3.LUT R0, R9, R0, RZ, 0xfc, !PT ;  /* 0x0000000009007212 */ /* 0x000fe200078efcff */
[----:B------:R-:W-:Y:S06]  /*0920*/  BRA `(.L_x_12) ;  /* 0x0000000000107947 */ /* 0x000fec0003800000 */
.L_x_11:
[----:B------:R-:W-:-:S04]  /*0930*/  LOP3.LUT R0, R0, 0x80000000, RZ, 0xc0, !PT ;  /* 0x8000000000007812 */ /* 0x000fc800078ec0ff */
[----:B------:R-:W-:Y:S01]  /*0940*/  LOP3.LUT R0, R0, 0x7f800000, RZ, 0xfc, !PT ;  /* 0x7f80000000007812 */ /* 0x000fe200078efcff */
[----:B------:R-:W-:Y:S06]  /*0950*/  BRA `(.L_x_12) ;  /* 0x0000000000047947 */ /* 0x000fec0003800000 */
.L_x_10:
[----:B------:R-:W-:-:S07]  /*0960*/  IMAD R0, R9, 0x800000, R0 ;  /* 0x0080000009007824 */ /* 0x000fce00078e0200 */
.L_x_12:
[----:B------:R-:W-:Y:S05]  /*0970*/  BSYNC.RECONVERGENT B2 ;  /* 0x0000000000027941 */ /* 0x000fea0003800200 */
.L_x_9:
[----:B------:R-:W-:Y:S05]  /*0980*/  BRA `(.L_x_13) ;  /* 0x0000000000207947 */ /* 0x000fea0003800000 */
.L_x_8:
[----:B------:R-:W-:-:S04]  /*0990*/  LOP3.LUT R0, R11, 0x80000000, R10, 0x48, !PT ;  /* 0x800000000b007812 */ /* 0x000fc800078e480a */
[----:B------:R-:W-:Y:S01]  /*09a0*/  LOP3.LUT R0, R0, 0x7f800000, RZ, 0xfc, !PT ;  /* 0x7f80000000007812 */ /* 0x000fe200078efcff */
[----:B------:R-:W-:Y:S06]  /*09b0*/  BRA `(.L_x_13) ;  /* 0x0000000000147947 */ /* 0x000fec0003800000 */
.L_x_7:
[----:B------:R-:W-:Y:S01]  /*09c0*/  LOP3.LUT R0, R11, 0x80000000, R10, 0x48, !PT ;  /* 0x800000000b007812 */ /* 0x000fe200078e480a */
[----:B------:R-:W-:Y:S06]  /*09d0*/  BRA `(.L_x_13) ;  /* 0x00000000000c7947 */ /* 0x000fec0003800000 */
.L_x_6:
[----:B------:R-:W0:Y:S01]  /*09e0*/  MUFU.RSQ R0, -QNAN ;  /* 0xffc0000000007908 */ /* 0x000e220000001400 */
[----:B------:R-:W-:Y:S05]  /*09f0*/  BRA `(.L_x_13) ;  /* 0x0000000000047947 */ /* 0x000fea0003800000 */
.L_x_5:
[----:B------:R-:W-:-:S07]  /*0a00*/  FADD.FTZ R0, R0, R3 ;  /* 0x0000000300007221 */ /* 0x000fce0000010000 */
.L_x_13:
[----:B------:R-:W-:Y:S05]  /*0a10*/  BSYNC.RECONVERGENT B1 ;  /* 0x0000000000017941 */ /* 0x000fea0003800200 */
.L_x_3:
[----:B------:R-:W-:-:S04]  /*0a20*/  IMAD.MOV.U32 R3, RZ, RZ, 0x0 ;  /* 0x00000000ff037424 */ /* 0x000fc800078e00ff */
[----:B0-----:R-:W-:Y:S05]  /*0a30*/  RET.REL.NODEC R2 `(propagate_branch_layer) ;  /* 0xfffffff402707950 */ /* 0x001fea0003c3ffff */
.L_x_14:
        /* <DEDUP_REMOVED lines=12> */
.L_x_16:


//--------------------- .text.stdp_update_layer   --------------------------
	.section	.text.stdp_update_layer,"ax",@progbits
	.align	128
        .global         stdp_update_layer
        .type           stdp_update_layer,@function
        .size           stdp_update_layer,(.L_x_19 - stdp_update_layer)
        .other          stdp_update_layer,@"STO_CUDA_ENTRY STV_DEFAULT"
stdp_update_layer:
.text.stdp_update_layer:
        /* <DEDUP_REMOVED lines=15> */
[----:B------:R-:W0:Y:S01]  /*00f0*/  LDC.64 R12, c[0x0][0x398] ;  /* 0x0000e600ff0c7b82 */ /* 0x000e220000000a00 */
[----:B------:R-:W1:Y:S01]  /*0100*/  LDCU.64 UR8, c[0x0][0x390] ;  /* 0x00007200ff0877ac */ /* 0x000e620008000a00 */
[----:B------:R-:W-:Y:S01]  /*0110*/  SHF.R.S32.HI R7, RZ, 0x1f, R6 ;  /* 0x0000001fff077819 */ /* 0x000fe20000011406 */
[----:B------:R-:W2:Y:S02]  /*0120*/  LDCU.128 UR12, c[0x0][0x380] ;  /* 0x00007000ff0c77ac */ /* 0x000ea40008000c00 */
[----:B------:R-:W-:-:S03]  /*0130*/  IMAD R9, R15, UR4, RZ ;  /* 0x000000040f097c24 */ /* 0x000fc6000f8e02ff */
[----:B------:R-:W3:Y:S01]  /*0140*/  LDC.64 R4, c[0x0][0x3a0] ;  /* 0x0000e800ff047b82 */ /* 0x000ee20000000a00 */
[----:B------:R-:W-:Y:S01]  /*0150*/  IMAD.WIDE.U32 R2, R15, UR6, R6 ;  /* 0x000000060f027c25 */ /* 0x000fe2000f8e0006 */
[----:B------:R-:W4:Y:S03]  /*0160*/  LDCU.64 UR4, c[0x0][0x358] ;  /* 0x00006b00ff0477ac */ /* 0x000f260008000a00 */
[----:B------:R-:W-:Y:S01]  /*0170*/  IMAD.IADD R7, R3, 0x1, R9 ;  /* 0x0000000103077824 */ /* 0x000fe200078e0209 */
[----:B------:R-:W5:Y:S01]  /*0180*/  LDCU UR7, c[0x0][0x3b8] ;  /* 0x00007700ff0777ac */ /* 0x000f620008000800 */
[----:B------:R-:W-:-:S03]  /*0190*/  IMAD.SHL.U32 R3, R2, 0x4, RZ ;  /* 0x0000000402037824 */ /* 0x000fc600078e00ff */
[----:B------:R-:W-:Y:S02]  /*01a0*/  SHF.L.U64.HI R0, R2, 0x2, R7 ;  /* 0x0000000202007819 */ /* 0x000fe40000010207 */
[----:B-1----:R-:W-:-:S04]  /*01b0*/  IADD3 R10, P0, PT, R3, UR8, RZ ;  /* 0x00000008030a7c10 */ /* 0x002fc8000ff1e0ff */
[----:B------:R-:W-:Y:S01]  /*01c0*/  IADD3.X R11, PT, PT, R0, UR9, RZ, P0, !PT ;  /* 0x00000009000b7c10 */ /* 0x000fe200087fe4ff */
[----:B0-----:R-:W-:Y:S01]  /*01d0*/  IMAD.WIDE R6, R6, 0x4, R12 ;  /* 0x0000000406067825 */ /* 0x001fe200078e020c */
[----:B--2---:R-:W-:Y:S01]  /*01e0*/  IADD3 R8, P0, PT, R3, UR14, RZ ;  /* 0x0000000e03087c10 */ /* 0x004fe2000ff1e0ff */
[----:B------:R-:W0:Y:S01]  /*01f0*/  LDCU.64 UR8, c[0x0][0x3a8] ;  /* 0x00007500ff0877ac */ /* 0x000e220008000a00 */
[----:B------:R-:W1:Y:S01]  /*0200*/  LDC.64 R12, c[0x0][0x3b0] ;  /* 0x0000ec00ff0c7b82 */ /* 0x000e620000000a00 */
[----:B----4-:R-:W0:Y:S01]  /*0210*/  LDG.E R10, desc[UR4][R10.64] ;  /* 0x000000040a0a7981 */ /* 0x010e22000c1e1900 */
[C---:B------:R-:W-:Y:S01]  /*0220*/  IADD3.X R9, PT, PT, R0.reuse, UR15, RZ, P0, !PT ;  /* 0x0000000f00097c10 */ /* 0x040fe200087fe4ff */
[----:B---3--:R-:W-:Y:S01]  /*0230*/  IMAD.WIDE.U32 R4, R15, 0x4, R4 ;  /* 0x000000040f047825 */ /* 0x008fe200078e0004 */
[----:B------:R-:W-:Y:S01]  /*0240*/  IADD3 R2, P0, PT, R3, UR12, RZ ;  /* 0x0000000c03027c10 */ /* 0x000fe2000ff1e0ff */
[----:B------:R-:W2:Y:S04]  /*0250*/  LDG.E R6, desc[UR4][R6.64] ;  /* 0x0000000406067981 */ /* 0x000ea8000c1e1900 */
[----:B------:R-:W3:Y:S01]  /*0260*/  LDG.E R8, desc[UR4][R8.64] ;  /* 0x0000000408087981 */ /* 0x000ee2000c1e1900 */
[----:B------:R-:W-:-:S03]  /*0270*/  IADD3.X R3, PT, PT, R0, UR13, RZ, P0, !PT ;  /* 0x0000000d00037c10 */ /* 0x000fc600087fe4ff */
[----:B------:R-:W4:Y:S04]  /*0280*/  LDG.E R4, desc[UR4][R4.64] ;  /* 0x0000000404047981 */ /* 0x000f28000c1e1900 */
[----:B------:R-:W5:Y:S01]  /*0290*/  LDG.E R0, desc[UR4][R2.64] ;  /* 0x0000000402007981 */ /* 0x000f62000c1e1900 */
[----:B0-----:R-:W-:-:S04]  /*02a0*/  FMUL R11, R10, UR9 ;  /* 0x000000090a0b7c20 */ /* 0x001fc80008400000 */
[----:B--2---:R-:W-:Y:S01]  /*02b0*/  FMUL R11, R6, R11 ;  /* 0x0000000b060b7220 */ /* 0x004fe20000400000 */
[----:B---3--:R-:W-:-:S04]  /*02c0*/  FMUL R7, R8, UR8 ;  /* 0x0000000808077c20 */ /* 0x008fc80008400000 */
[----:B----4-:R-:W-:-:S04]  /*02d0*/  FFMA R7, R4, R7, -R11 ;  /* 0x0000000704077223 */ /* 0x010fc8000000080b */
[----:B-----5:R-:W-:-:S05]  /*02e0*/  FFMA R0, R7, UR7, R0 ;  /* 0x0000000707007c23 */ /* 0x020fca0008000000 */
[C---:B-1----:R-:W-:Y:S02]  /*02f0*/  FSETP.GEU.AND P1, PT, R0.reuse, R12, PT ;  /* 0x0000000c0000720b */ /* 0x042fe40003f2e000 */
[----:B------:R-:W-:-:S11]  /*0300*/  FSETP.GT.AND P0, PT, R0, R13, PT ;  /* 0x0000000d0000720b */ /* 0x000fd60003f04000 */
[----:B------:R-:W-:-:S05]  /*0310*/  @P1 FSEL R12, R0, R13, !P0 ;  /* 0x0000000d000c1208 */ /* 0x000fca0004000000 */
[----:B------:R-:W-:Y:S01]  /*0320*/  STG.E desc[UR4][R2.64], R12 ;  /* 0x0000000c02007986 */ /* 0x000fe2000c101904 */
[----:B------:R-:W-:Y:S05]  /*0330*/  EXIT ;  /* 0x000000000000794d */ /* 0x000fea0003800000 */
.L_x_15:
        /* <DEDUP_REMOVED lines=12> */
.L_x_19:


//--------------------- .nv.shared.reserved.0     --------------------------
	.section	.nv.shared.reserved.0,"aw",@nobits
	.weak		__nv_reservedSMEM_offset_0_alias
	.size		__nv_reservedSMEM_offset_0_alias, 0, 64
	.other		__nv_reservedSMEM_offset_0_alias,@"STO_CUDA_RESERVED_SHARED STV_DEFAULT"
__nv_reservedSMEM_offset_0_alias:
	.zero		0
	.zero		64


//--------------------- .nv.constant0.bcm_ltp_layer --------------------------
	.section	.nv.constant0.bcm_ltp_layer,"a",@progbits
	.sectionflags	@""
	.align	4
.nv.constant0.bcm_ltp_layer:
	.zero		948


//--------------------- .nv.constant0.propagate_branch_layer --------------------------
	.section	.nv.constant0.propagate_branch_layer,"a",@progbits
	.sectionflags	@""
	.align	4
.nv.constant0.propagate_branch_layer:
	.zero		936


//--------------------- .nv.constant0.stdp_update_layer --------------------------
	.section	.nv.constant0.stdp_update_layer,"a",@progbits
	.sectionflags	@""
	.align	4
.nv.constant0.stdp_update_layer:
	.zero		964


//--------------------- SYMBOLS --------------------------

	.type		.nv.reservedSmem.offset0,@object
	.size		.nv.reservedSmem.offset0,0x4
